//
// Generated by NVIDIA NVVM Compiler
//
// Compiler Build ID: CL-36424714
// Cuda compilation tools, release 13.0, V13.0.88
// Based on NVVM 20.0.0
//

.version 9.0
.target sm_100
.address_size 64

	// .globl	_Z15MatrixMulKernelPdS_S_l

.visible .entry _Z15MatrixMulKernelPdS_S_l(
	.param .u64 .ptr .align 1 _Z15MatrixMulKernelPdS_S_l_param_0,
	.param .u64 .ptr .align 1 _Z15MatrixMulKernelPdS_S_l_param_1,
	.param .u64 .ptr .align 1 _Z15MatrixMulKernelPdS_S_l_param_2,
	.param .u64 _Z15MatrixMulKernelPdS_S_l_param_3
)
{
	.reg .pred 	%p<10>;
	.reg .b32 	%r<3>;
	.reg .b64 	%rd<106>;
	.reg .b64 	%fd<68>;

	ld.param.u64 	%rd25, [_Z15MatrixMulKernelPdS_S_l_param_0];
	ld.param.u64 	%rd26, [_Z15MatrixMulKernelPdS_S_l_param_1];
	ld.param.u64 	%rd24, [_Z15MatrixMulKernelPdS_S_l_param_3];
	cvta.to.global.u64 	%rd1, %rd26;
	cvta.to.global.u64 	%rd2, %rd25;
	mov.u32 	%r1, %tid.x;
	mov.u32 	%r2, %tid.y;
	setp.lt.s64 	%p1, %rd24, 1;
	mov.f64 	%fd67, 0d0000000000000000;
	@%p1 bra 	$L__BB0_12;
	cvt.u64.u32 	%rd28, %r2;
	mul.lo.s64 	%rd3, %rd24, %rd28;
	cvt.u64.u32 	%rd4, %r1;
	and.b64  	%rd5, %rd24, 7;
	setp.lt.u64 	%p2, %rd24, 8;
	mov.f64 	%fd67, 0d0000000000000000;
	mov.b64 	%rd104, 0;
	@%p2 bra 	$L__BB0_4;
	and.b64  	%rd104, %rd24, 9223372036854775800;
	shl.b64 	%rd29, %rd4, 3;
	add.s64 	%rd101, %rd1, %rd29;
	shl.b64 	%rd8, %rd24, 6;
	shl.b64 	%rd30, %rd3, 3;
	add.s64 	%rd31, %rd30, %rd2;
	add.s64 	%rd100, %rd31, 32;
	mov.f64 	%fd67, 0d0000000000000000;
	mov.u64 	%rd102, %rd104;
$L__BB0_3:
	.pragma "nounroll";
	ld.global.f64 	%fd17, [%rd100+-32];
	ld.global.f64 	%fd18, [%rd101];
	fma.rn.f64 	%fd19, %fd17, %fd18, %fd67;
	ld.global.f64 	%fd20, [%rd100+-24];
	shl.b64 	%rd32, %rd24, 3;
	add.s64 	%rd33, %rd101, %rd32;
	ld.global.f64 	%fd21, [%rd33];
	fma.rn.f64 	%fd22, %fd20, %fd21, %fd19;
	ld.global.f64 	%fd23, [%rd100+-16];
	add.s64 	%rd34, %rd33, %rd32;
	ld.global.f64 	%fd24, [%rd34];
	fma.rn.f64 	%fd25, %fd23, %fd24, %fd22;
	ld.global.f64 	%fd26, [%rd100+-8];
	add.s64 	%rd35, %rd34, %rd32;
	ld.global.f64 	%fd27, [%rd35];
	fma.rn.f64 	%fd28, %fd26, %fd27, %fd25;
	ld.global.f64 	%fd29, [%rd100];
	add.s64 	%rd36, %rd35, %rd32;
	ld.global.f64 	%fd30, [%rd36];
	fma.rn.f64 	%fd31, %fd29, %fd30, %fd28;
	ld.global.f64 	%fd32, [%rd100+8];
	add.s64 	%rd37, %rd36, %rd32;
	ld.global.f64 	%fd33, [%rd37];
	fma.rn.f64 	%fd34, %fd32, %fd33, %fd31;
	ld.global.f64 	%fd35, [%rd100+16];
	add.s64 	%rd38, %rd37, %rd32;
	ld.global.f64 	%fd36, [%rd38];
	fma.rn.f64 	%fd37, %fd35, %fd36, %fd34;
	ld.global.f64 	%fd38, [%rd100+24];
	add.s64 	%rd39, %rd38, %rd32;
	ld.global.f64 	%fd39, [%rd39];
	fma.rn.f64 	%fd67, %fd38, %fd39, %fd37;
	add.s64 	%rd102, %rd102, -8;
	add.s64 	%rd101, %rd101, %rd8;
	add.s64 	%rd100, %rd100, 64;
	setp.ne.s64 	%p3, %rd102, 0;
	@%p3 bra 	$L__BB0_3;
$L__BB0_4:
	setp.eq.s64 	%p4, %rd5, 0;
	@%p4 bra 	$L__BB0_12;
	cvt.u64.u32 	%rd17, %r1;
	and.b64  	%rd18, %rd24, 3;
	setp.lt.u64 	%p5, %rd5, 4;
	@%p5 bra 	$L__BB0_7;
	add.s64 	%rd40, %rd104, %rd3;
	shl.b64 	%rd41, %rd40, 3;
	add.s64 	%rd42, %rd2, %rd41;
	ld.global.f64 	%fd41, [%rd42];
	mad.lo.s64 	%rd43, %rd104, %rd24, %rd17;
	shl.b64 	%rd44, %rd43, 3;
	add.s64 	%rd45, %rd1, %rd44;
	ld.global.f64 	%fd42, [%rd45];
	fma.rn.f64 	%fd43, %fd41, %fd42, %fd67;
	add.s64 	%rd46, %rd104, 1;
	and.b64  	%rd47, %rd46, 4294967295;
	add.s64 	%rd48, %rd47, %rd3;
	shl.b64 	%rd49, %rd48, 3;
	add.s64 	%rd50, %rd2, %rd49;
	ld.global.f64 	%fd44, [%rd50];
	mad.lo.s64 	%rd51, %rd47, %rd24, %rd17;
	shl.b64 	%rd52, %rd51, 3;
	add.s64 	%rd53, %rd1, %rd52;
	ld.global.f64 	%fd45, [%rd53];
	fma.rn.f64 	%fd46, %fd44, %fd45, %fd43;
	add.s64 	%rd54, %rd104, 2;
	and.b64  	%rd55, %rd54, 4294967295;
	add.s64 	%rd56, %rd55, %rd3;
	shl.b64 	%rd57, %rd56, 3;
	add.s64 	%rd58, %rd2, %rd57;
	ld.global.f64 	%fd47, [%rd58];
	mad.lo.s64 	%rd59, %rd55, %rd24, %rd17;
	shl.b64 	%rd60, %rd59, 3;
	add.s64 	%rd61, %rd1, %rd60;
	ld.global.f64 	%fd48, [%rd61];
	fma.rn.f64 	%fd49, %fd47, %fd48, %fd46;
	add.s64 	%rd62, %rd104, 3;
	and.b64  	%rd63, %rd62, 4294967295;
	add.s64 	%rd64, %rd63, %rd3;
	shl.b64 	%rd65, %rd64, 3;
	add.s64 	%rd66, %rd2, %rd65;
	ld.global.f64 	%fd50, [%rd66];
	mad.lo.s64 	%rd67, %rd63, %rd24, %rd17;
	shl.b64 	%rd68, %rd67, 3;
	add.s64 	%rd69, %rd1, %rd68;
	ld.global.f64 	%fd51, [%rd69];
	fma.rn.f64 	%fd67, %fd50, %fd51, %fd49;
	add.s64 	%rd70, %rd104, 4;
	and.b64  	%rd104, %rd70, 4294967295;
$L__BB0_7:
	setp.eq.s64 	%p6, %rd18, 0;
	@%p6 bra 	$L__BB0_12;
	setp.eq.s64 	%p7, %rd18, 1;
	@%p7 bra 	$L__BB0_10;
	add.s64 	%rd71, %rd104, %rd3;
	shl.b64 	%rd72, %rd71, 3;
	add.s64 	%rd73, %rd2, %rd72;
	ld.global.f64 	%fd53, [%rd73];
	mad.lo.s64 	%rd74, %rd104, %rd24, %rd17;
	shl.b64 	%rd75, %rd74, 3;
	add.s64 	%rd76, %rd1, %rd75;
	ld.global.f64 	%fd54, [%rd76];
	fma.rn.f64 	%fd55, %fd53, %fd54, %fd67;
	add.s64 	%rd77, %rd104, 1;
	and.b64  	%rd78, %rd77, 4294967295;
	add.s64 	%rd79, %rd78, %rd3;
	shl.b64 	%rd80, %rd79, 3;
	add.s64 	%rd81, %rd2, %rd80;
	ld.global.f64 	%fd56, [%rd81];
	mad.lo.s64 	%rd82, %rd78, %rd24, %rd17;
	shl.b64 	%rd83, %rd82, 3;
	add.s64 	%rd84, %rd1, %rd83;
	ld.global.f64 	%fd57, [%rd84];
	fma.rn.f64 	%fd67, %fd56, %fd57, %fd55;
	add.s64 	%rd85, %rd104, 2;
	and.b64  	%rd104, %rd85, 4294967295;
$L__BB0_10:
	and.b64  	%rd86, %rd24, 1;
	setp.eq.b64 	%p8, %rd86, 1;
	not.pred 	%p9, %p8;
	@%p9 bra 	$L__BB0_12;
	add.s64 	%rd87, %rd104, %rd3;
	shl.b64 	%rd88, %rd87, 3;
	add.s64 	%rd89, %rd2, %rd88;
	ld.global.f64 	%fd58, [%rd89];
	mad.lo.s64 	%rd90, %rd104, %rd24, %rd17;
	shl.b64 	%rd91, %rd90, 3;
	add.s64 	%rd92, %rd1, %rd91;
	ld.global.f64 	%fd59, [%rd92];
	fma.rn.f64 	%fd67, %fd58, %fd59, %fd67;
$L__BB0_12:
	ld.param.u64 	%rd99, [_Z15MatrixMulKernelPdS_S_l_param_2];
	cvta.to.global.u64 	%rd93, %rd99;
	cvt.u64.u32 	%rd94, %r2;
	cvt.u64.u32 	%rd95, %r1;
	mad.lo.s64 	%rd96, %rd24, %rd94, %rd95;
	shl.b64 	%rd97, %rd96, 3;
	add.s64 	%rd98, %rd93, %rd97;
	st.global.f64 	[%rd98], %fd67;
	ret;

}


// ===== COMPILED SASS (sm_100) =====

	.target	sm_100

	.elftype	@"ET_EXEC"


//--------------------- .note.nv.tkinfo           --------------------------
	.section	.note.nv.tkinfo,"",@"SHT_NOTE"
	.sectionflags	@"SHF_NOTE_NV_TKINFO"
	.tkinfo
        /*0018*/ 	.word	0x00000002
        /*0030*/ 	.string	""
        /*0030*/ 	.string	"ptxas"
        /*0030*/ 	.string	"Cuda compilation tools, release 13.0, V13.0.88"
        /*0030*/ 	.string	"Build cuda_13.0.r13.0/compiler.36424714_0"
        /*0030*/ 	.string	"-arch sm_100 -m 64 "



//--------------------- .note.nv.cuinfo           --------------------------
	.section	.note.nv.cuinfo,"",@"SHT_NOTE"
	.sectionflags	@"SHF_NOTE_NV_CUINFO"
        /*0018*/ 	.short	0x0002
        /*001a*/ 	.short	0x0064
        /*001c*/ 	.short	0x0082
	.zero		2


//--------------------- .nv.info                  --------------------------
	.section	.nv.info,"",@"SHT_CUDA_INFO"
	.align	4


	//----- nvinfo : EIATTR_REGCOUNT
	.align		4
        /*0000*/ 	.byte	0x04, 0x2f
        /*0002*/ 	.short	(.L_1 - .L_0)
	.align		4
.L_0:
        /*0004*/ 	.word	index@(_Z15MatrixMulKernelPdS_S_l)
        /*0008*/ 	.word	0x0000001f


	//----- nvinfo : EIATTR_FRAME_SIZE
	.align		4
.L_1:
        /*000c*/ 	.byte	0x04, 0x11
        /*000e*/ 	.short	(.L_3 - .L_2)
	.align		4
.L_2:
        /*0010*/ 	.word	index@(_Z15MatrixMulKernelPdS_S_l)
        /*0014*/ 	.word	0x00000000


	//----- nvinfo : EIATTR_MIN_STACK_SIZE
	.align		4
.L_3:
        /*0018*/ 	.byte	0x04, 0x12
        /*001a*/ 	.short	(.L_5 - .L_4)
	.align		4
.L_4:
        /*001c*/ 	.word	index@(_Z15MatrixMulKernelPdS_S_l)
        /*0020*/ 	.word	0x00000000
.L_5:


//--------------------- .nv.compat                --------------------------
	.section	.nv.compat,"",@"SHT_CUDA_COMPAT_INFO"
	.align	4
        /*0000*/ 	.byte	0x02, 0x09, 0x00, 0x00, 0x02, 0x02, 0x01, 0x00, 0x02, 0x05, 0x05, 0x00, 0x03, 0x07, 0x01, 0x01
        /*0010*/ 	.byte	0x02, 0x03, 0x00, 0x00, 0x02, 0x06, 0x01, 0x00, 0x04, 0x0b, 0x08, 0x00, 0x01, 0x00, 0x00, 0x00
        /*0020*/ 	.byte	0x00, 0x00, 0x00, 0x00


//--------------------- .nv.info._Z15MatrixMulKernelPdS_S_l --------------------------
	.section	.nv.info._Z15MatrixMulKernelPdS_S_l,"",@"SHT_CUDA_INFO"
	.sectionflags	@""
	.align	4


	//----- nvinfo : EIATTR_CUDA_API_VERSION
	.align		4
        /*0000*/ 	.byte	0x04, 0x37
        /*0002*/ 	.short	(.L_7 - .L_6)
.L_6:
        /*0004*/ 	.word	0x00000082


	//----- nvinfo : EIATTR_KPARAM_INFO
	.align		4
.L_7:
        /*0008*/ 	.byte	0x04, 0x17
        /*000a*/ 	.short	(.L_9 - .L_8)
.L_8:
        /*000c*/ 	.word	0x00000000
        /*0010*/ 	.short	0x0003
        /*0012*/ 	.short	0x0018
        /*0014*/ 	.byte	0x00, 0xf0, 0x21, 0x00


	//----- nvinfo : EIATTR_KPARAM_INFO
	.align		4
.L_9:
        /*0018*/ 	.byte	0x04, 0x17
        /*001a*/ 	.short	(.L_11 - .L_10)
.L_10:
        /*001c*/ 	.word	0x00000000
        /*0020*/ 	.short	0x0002
        /*0022*/ 	.short	0x0010
        /*0024*/ 	.byte	0x00, 0xf5, 0x21, 0x00


	//----- nvinfo : EIATTR_KPARAM_INFO
	.align		4
.L_11:
        /*0028*/ 	.byte	0x04, 0x17
        /*002a*/ 	.short	(.L_13 - .L_12)
.L_12:
        /*002c*/ 	.word	0x00000000
        /*0030*/ 	.short	0x0001
        /*0032*/ 	.short	0x0008
        /*0034*/ 	.byte	0x00, 0xf5, 0x21, 0x00


	//----- nvinfo : EIATTR_KPARAM_INFO
	.align		4
.L_13:
        /*0038*/ 	.byte	0x04, 0x17
        /*003a*/ 	.short	(.L_15 - .L_14)
.L_14:
        /*003c*/ 	.word	0x00000000
        /*0040*/ 	.short	0x0000
        /*0042*/ 	.short	0x0000
        /*0044*/ 	.byte	0x00, 0xf5, 0x21, 0x00


	//----- nvinfo : EIATTR_SPARSE_MMA_MASK
	.align		4
.L_15:
        /*0048*/ 	.byte	0x03, 0x50
        /*004a*/ 	.short	0x0000


	//----- nvinfo : EIATTR_MAXREG_COUNT
	.align		4
        /*004c*/ 	.byte	0x03, 0x1b
        /*004e*/ 	.short	0x00ff


	//----- nvinfo : EIATTR_MERCURY_ISA_VERSION
	.align		4
        /*0050*/ 	.byte	0x03, 0x5f
        /*0052*/ 	.short	0x0101


	//----- nvinfo : EIATTR_VRC_CTA_INIT_COUNT
	.align		4
        /*0054*/ 	.byte	0x02, 0x4a
	.zero		1
	.zero		1


	//----- nvinfo : EIATTR_EXIT_INSTR_OFFSETS
	.align		4
        /*0058*/ 	.byte	0x04, 0x1c
        /*005a*/ 	.short	(.L_17 - .L_16)


	//   ....[0]....
.L_16:
        /*005c*/ 	.word	0x00000cd0


	//----- nvinfo : EIATTR_CBANK_PARAM_SIZE
	.align		4
.L_17:
        /*0060*/ 	.byte	0x03, 0x19
        /*0062*/ 	.short	0x0020


	//----- nvinfo : EIATTR_PARAM_CBANK
	.align		4
        /*0064*/ 	.byte	0x04, 0x0a
        /*0066*/ 	.short	(.L_19 - .L_18)
	.align		4
.L_18:
        /*0068*/ 	.word	index@(.nv.constant0._Z15MatrixMulKernelPdS_S_l)
        /*006c*/ 	.short	0x0380
        /*006e*/ 	.short	0x0020


	//----- nvinfo : EIATTR_SW_WAR
	.align		4
.L_19:
        /*0070*/ 	.byte	0x04, 0x36
        /*0072*/ 	.short	(.L_21 - .L_20)
.L_20:
        /*0074*/ 	.word	0x00000008
.L_21:


//--------------------- .nv.callgraph             --------------------------
	.section	.nv.callgraph,"",@"SHT_CUDA_CALLGRAPH"
	.align	4
	.sectionentsize	8
	.align		4
        /*0000*/ 	.word	0x00000000
	.align		4
        /*0004*/ 	.word	0xffffffff
	.align		4
        /*0008*/ 	.word	0x00000000
	.align		4
        /*000c*/ 	.word	0xfffffffe
	.align		4
        /*0010*/ 	.word	0x00000000
	.align		4
        /*0014*/ 	.word	0xfffffffd
	.align		4
        /*0018*/ 	.word	0x00000000
	.align		4
        /*001c*/ 	.word	0xfffffffc


//--------------------- .text._Z15MatrixMulKernelPdS_S_l --------------------------
	.section	.text._Z15MatrixMulKernelPdS_S_l,"ax",@progbits
	.align	128
        .global         _Z15MatrixMulKernelPdS_S_l
        .type           _Z15MatrixMulKernelPdS_S_l,@function
        .size           _Z15MatrixMulKernelPdS_S_l,(.L_x_6 - _Z15MatrixMulKernelPdS_S_l)
        .other          _Z15MatrixMulKernelPdS_S_l,@"STO_CUDA_ENTRY STV_DEFAULT"
_Z15MatrixMulKernelPdS_S_l:
.text._Z15MatrixMulKernelPdS_S_l:
[----:B------:R-:W-:Y:S08]  /*0000*/  LDC R1, c[0x0][0x37c] ;  /* 0x0000df00ff017b82 */ /* 0x000ff00000000800 */
[----:B------:R-:W0:Y:S01]  /*0010*/  LDC.64 R12, c[0x0][0x398] ;  /* 0x0000e600ff0c7b82 */ /* 0x000e220000000a00 */
[----:B------:R-:W1:Y:S01]  /*0020*/  S2R R10, SR_TID.X ;  /* 0x00000000000a7919 */ /* 0x000e620000002100 */
[----:B------:R-:W2:Y:S01]  /*0030*/  LDCU.64 UR4, c[0x0][0x358] ;  /* 0x00006b00ff0477ac */ /* 0x000ea20008000a00 */
[----:B------:R-:W-:Y:S01]  /*0040*/  CS2R R20, SRZ ;  /* 0x0000000000147805 */ /* 0x000fe2000001ff00 */
[----:B------:R-:W3:Y:S01]  /*0050*/  S2R R0, SR_TID.Y ;  /* 0x0000000000007919 */ /* 0x000ee20000002200 */
[----:B0-----:R-:W-:-:S04]  /*0060*/  ISETP.GE.U32.AND P0, PT, R12, 0x1, PT ;  /* 0x000000010c00780c */ /* 0x001fc80003f06070 */
[----:B------:R-:W-:-:S13]  /*0070*/  ISETP.GE.AND.EX P0, PT, R13, RZ, PT, P0 ;  /* 0x000000ff0d00720c */ /* 0x000fda0003f06300 */
[----:B-123--:R-:W-:Y:S05]  /*0080*/  @!P0 BRA `(.L_x_0) ;  /* 0x0000000800f08947 */ /* 0x00efea0003800000 */
[----:B------:R-:W-:Y:S01]  /*0090*/  ISETP.GE.U32.AND P1, PT, R12, 0x8, PT ;  /* 0x000000080c00780c */ /* 0x000fe20003f26070 */
[----:B------:R-:W-:Y:S01]  /*00a0*/  IMAD.WIDE.U32 R8, R0, R12, RZ ;  /* 0x0000000c00087225 */ /* 0x000fe200078e00ff */
[----:B------:R-:W-:Y:S02]  /*00b0*/  LOP3.LUT R3, R12, 0x7, RZ, 0xc0, !PT ;  /* 0x000000070c037812 */ /* 0x000fe400078ec0ff */
[----:B------:R-:W-:Y:S02]  /*00c0*/  CS2R R4, SRZ ;  /* 0x0000000000047805 */ /* 0x000fe4000001ff00 */
[----:B------:R-:W-:Y:S02]  /*00d0*/  ISETP.GE.U32.AND.EX P1, PT, R13, RZ, PT, P1 ;  /* 0x000000ff0d00720c */ /* 0x000fe40003f26110 */
[----:B------:R-:W-:Y:S02]  /*00e0*/  CS2R R20, SRZ ;  /* 0x0000000000147805 */ /* 0x000fe4000001ff00 */
[----:B------:R-:W-:Y:S01]  /*00f0*/  ISETP.NE.U32.AND P0, PT, R3, RZ, PT ;  /* 0x000000ff0300720c */ /* 0x000fe20003f05070 */
[----:B------:R-:W-:-:S03]  /*0100*/  IMAD R6, R0, R13, R9 ;  /* 0x0000000d00067224 */ /* 0x000fc600078e0209 */
[----:B------:R-:W-:-:S05]  /*0110*/  ISETP.NE.AND.EX P0, PT, RZ, RZ, PT, P0 ;  /* 0x000000ffff00720c */ /* 0x000fca0003f05300 */
[----:B------:R-:W-:Y:S08]  /*0120*/  @!P1 BRA `(.L_x_1) ;  /* 0x0000000400009947 */ /* 0x000ff00003800000 */
[----:B------:R-:W0:Y:S01]  /*0130*/  LDCU.128 UR8, c[0x0][0x380] ;  /* 0x00007000ff0877ac */ /* 0x000e220008000c00 */
[C---:B------:R-:W-:Y:S01]  /*0140*/  LOP3.LUT R4, R12.reuse, 0xfffffff8, RZ, 0xc0, !PT ;  /* 0xfffffff80c047812 */ /* 0x040fe200078ec0ff */
[C---:B------:R-:W-:Y:S01]  /*0150*/  IMAD.SHL.U32 R26, R12.reuse, 0x8, RZ ;  /* 0x000000080c1a7824 */ /* 0x040fe200078e00ff */
[----:B------:R-:W-:Y:S02]  /*0160*/  LOP3.LUT R5, R13, 0x7fffffff, RZ, 0xc0, !PT ;  /* 0x7fffffff0d057812 */ /* 0x000fe400078ec0ff */
[----:B------:R-:W-:Y:S02]  /*0170*/  CS2R R20, SRZ ;  /* 0x0000000000147805 */ /* 0x000fe4000001ff00 */
[C-C-:B------:R-:W-:Y:S01]  /*0180*/  SHF.L.U64.HI R25, R12.reuse, 0x6, R13.reuse ;  /* 0x000000060c197819 */ /* 0x140fe2000001020d */
[----:B------:R-:W-:Y:S01]  /*0190*/  IMAD.MOV.U32 R28, RZ, RZ, R4 ;  /* 0x000000ffff1c7224 */ /* 0x000fe200078e0004 */
[----:B------:R-:W-:Y:S01]  /*01a0*/  SHF.L.U64.HI R27, R12, 0x3, R13 ;  /* 0x000000030c1b7819 */ /* 0x000fe2000001020d */
[----:B------:R-:W-:Y:S01]  /*01b0*/  IMAD.MOV.U32 R2, RZ, RZ, R5 ;  /* 0x000000ffff027224 */ /* 0x000fe200078e0005 */
[----:B0-----:R-:W-:-:S02]  /*01c0*/  LEA R7, P1, R10, UR10, 0x3 ;  /* 0x0000000a0a077c11 */ /* 0x001fc4000f8218ff */
[----:B------:R-:W-:Y:S02]  /*01d0*/  LEA R14, P2, R8, UR8, 0x3 ;  /* 0x00000008080e7c11 */ /* 0x000fe4000f8418ff */
[----:B------:R-:W-:Y:S02]  /*01e0*/  LEA.HI.X R24, R10, UR11, RZ, 0x3, P1 ;  /* 0x0000000b0a187c11 */ /* 0x000fe400088f1cff */
[----:B------:R-:W-:Y:S02]  /*01f0*/  LEA.HI.X R15, R8, UR9, R6, 0x3, P2 ;  /* 0x00000009080f7c11 */ /* 0x000fe400090f1c06 */
[----:B------:R-:W-:-:S05]  /*0200*/  IADD3 R14, P1, PT, R14, 0x20, RZ ;  /* 0x000000200e0e7810 */ /* 0x000fca0007f3e0ff */
[----:B------:R-:W-:-:S08]  /*0210*/  IMAD.X R15, RZ, RZ, R15, P1 ;  /* 0x000000ffff0f7224 */ /* 0x000fd000008e060f */
.L_x_2:
[----:B------:R-:W-:Y:S01]  /*0220*/  IMAD.MOV.U32 R22, RZ, RZ, R7 ;  /* 0x000000ffff167224 */ /* 0x000fe200078e0007 */
[----:B------:R-:W2:Y:S01]  /*0230*/  LDG.E.64 R16, desc[UR4][R14.64+-0x20] ;  /* 0xffffe0040e107981 */ /* 0x000ea2000c1e1b00 */
[----:B------:R-:W-:-:S03]  /*0240*/  IMAD.MOV.U32 R23, RZ, RZ, R24 ;  /* 0x000000ffff177224 */ /* 0x000fc600078e0018 */
[----:B------:R-:W3:Y:S04]  /*0250*/  LDG.E.64 R18, desc[UR4][R14.64+-0x18] ;  /* 0xffffe8040e127981 */ /* 0x000ee8000c1e1b00 */
[----:B------:R-:W2:Y:S02]  /*0260*/  LDG.E.64 R22, desc[UR4][R22.64] ;  /* 0x0000000416167981 */ /* 0x000ea4000c1e1b00 */
[----:B--2---:R-:W-:Y:S01]  /*0270*/  DFMA R22, R16, R22, R20 ;  /* 0x000000161016722b */ /* 0x004fe20000000014 */
[----:B------:R-:W-:-:S05]  /*0280*/  IADD3 R16, P1, PT, R7, R26, RZ ;  /* 0x0000001a07107210 */ /* 0x000fca0007f3e0ff */
[----:B------:R-:W-:-:S05]  /*0290*/  IMAD.X R17, R24, 0x1, R27, P1 ;  /* 0x0000000118117824 */ /* 0x000fca00008e061b */
[----:B------:R-:W3:Y:S02]  /*02a0*/  LDG.E.64 R20, desc[UR4][R16.64] ;  /* 0x0000000410147981 */ /* 0x000ee4000c1e1b00 */
[----:B---3--:R-:W-:Y:S01]  /*02b0*/  DFMA R20, R18, R20, R22 ;  /* 0x000000141214722b */ /* 0x008fe20000000016 */
[----:B------:R-:W-:-:S05]  /*02c0*/  IADD3 R18, P1, PT, R16, R26, RZ ;  /* 0x0000001a10127210 */ /* 0x000fca0007f3e0ff */
[----:B------:R-:W-:Y:S02]  /*02d0*/  IMAD.X R19, R17, 0x1, R27, P1 ;  /* 0x0000000111137824 */ /* 0x000fe400008e061b */
[----:B------:R-:W2:Y:S04]  /*02e0*/  LDG.E.64 R16, desc[UR4][R14.64+-0x10] ;  /* 0xfffff0040e107981 */ /* 0x000ea8000c1e1b00 */
[----:B------:R0:W2:Y:S02]  /*02f0*/  LDG.E.64 R22, desc[UR4][R18.64] ;  /* 0x0000000412167981 */ /* 0x0000a4000c1e1b00 */
[----:B0-----:R-:W-:-:S05]  /*0300*/  IADD3 R18, P1, PT, R18, R26, RZ ;  /* 0x0000001a12127210 */ /* 0x001fca0007f3e0ff */
[----:B------:R-:W-:Y:S01]  /*0310*/  IMAD.X R19, R19, 0x1, R27, P1 ;  /* 0x0000000113137824 */ /* 0x000fe200008e061b */
[----:B--2---:R-:W-:-:S04]  /*0320*/  DFMA R22, R16, R22, R20 ;  /* 0x000000161016722b */ /* 0x004fc80000000014 */
[----:B------:R-:W2:Y:S04]  /*0330*/  LDG.E.64 R20, desc[UR4][R18.64] ;  /* 0x0000000412147981 */ /* 0x000ea8000c1e1b00 */
[----:B------:R-:W2:Y:S02]  /*0340*/  LDG.E.64 R16, desc[UR4][R14.64+-0x8] ;  /* 0xfffff8040e107981 */ /* 0x000ea4000c1e1b00 */
[----:B--2---:R-:W-:Y:S01]  /*0350*/  DFMA R20, R16, R20, R22 ;  /* 0x000000141014722b */ /* 0x004fe20000000016 */
[----:B------:R-:W-:-:S05]  /*0360*/  IADD3 R16, P1, PT, R18, R26, RZ ;  /* 0x0000001a12107210 */ /* 0x000fca0007f3e0ff */
[--C-:B------:R-:W-:Y:S02]  /*0370*/  IMAD.X R17, R19, 0x1, R27.reuse, P1 ;  /* 0x0000000113117824 */ /* 0x100fe400008e061b */
[----:B------:R-:W2:Y:S04]  /*0380*/  LDG.E.64 R18, desc[UR4][R14.64] ;  /* 0x000000040e127981 */ /* 0x000ea8000c1e1b00 */
[----:B------:R-:W2:Y:S02]  /*0390*/  LDG.E.64 R22, desc[UR4][R16.64] ;  /* 0x0000000410167981 */ /* 0x000ea4000c1e1b00 */
[----:B--2---:R-:W-:Y:S01]  /*03a0*/  DFMA R22, R18, R22, R20 ;  /* 0x000000161216722b */ /* 0x004fe20000000014 */
[----:B------:R-:W-:Y:S01]  /*03b0*/  IADD3 R20, P1, PT, R16, R26, RZ ;  /* 0x0000001a10147210 */ /* 0x000fe20007f3e0ff */
[----:B------:R-:W2:Y:S04]  /*03c0*/  LDG.E.64 R18, desc[UR4][R14.64+0x8] ;  /* 0x000008040e127981 */ /* 0x000ea8000c1e1b00 */
[----:B------:R-:W-:-:S05]  /*03d0*/  IMAD.X R21, R17, 0x1, R27, P1 ;  /* 0x0000000111157824 */ /* 0x000fca00008e061b */
        /* <DEDUP_REMOVED lines=8> */
[----:B------:R0:W2:Y:S04]  /*0460*/  LDG.E.64 R20, desc[UR4][R14.64+0x18] ;  /* 0x000018040e147981 */ /* 0x0000a8000c1e1b00 */
[----:B------:R-:W-:-:S06]  /*0470*/  IMAD.X R23, R19, 0x1, R27, P1 ;  /* 0x0000000113177824 */ /* 0x000fcc00008e061b */
[----:B------:R-:W2:Y:S01]  /*0480*/  LDG.E.64 R22, desc[UR4][R22.64] ;  /* 0x0000000416167981 */ /* 0x000ea2000c1e1b00 */
[----:B------:R-:W-:-:S04]  /*0490*/  IADD3 R28, P1, PT, R28, -0x8, RZ ;  /* 0xfffffff81c1c7810 */ /* 0x000fc80007f3e0ff */
[----:B------:R-:W-:Y:S02]  /*04a0*/  IADD3.X R2, PT, PT, R2, -0x1, RZ, P1, !PT ;  /* 0xffffffff02027810 */ /* 0x000fe40000ffe4ff */
[----:B------:R-:W-:-:S04]  /*04b0*/  ISETP.NE.U32.AND P1, PT, R28, RZ, PT ;  /* 0x000000ff1c00720c */ /* 0x000fc80003f25070 */
[----:B------:R-:W-:Y:S02]  /*04c0*/  ISETP.NE.AND.EX P1, PT, R2, RZ, PT, P1 ;  /* 0x000000ff0200720c */ /* 0x000fe40003f25310 */
[----:B------:R-:W-:Y:S02]  /*04d0*/  LEA R7, P2, R12, R7, 0x6 ;  /* 0x000000070c077211 */ /* 0x000fe400078430ff */
[----:B0-----:R-:W-:-:S03]  /*04e0*/  IADD3 R14, P3, PT, R14, 0x40, RZ ;  /* 0x000000400e0e7810 */ /* 0x001fc60007f7e0ff */
[----:B------:R-:W-:Y:S02]  /*04f0*/  IMAD.X R24, R24, 0x1, R25, P2 ;  /* 0x0000000118187824 */ /* 0x000fe400010e0619 */
[----:B------:R-:W-:Y:S01]  /*0500*/  IMAD.X R15, RZ, RZ, R15, P3 ;  /* 0x000000ffff0f7224 */ /* 0x000fe200018e060f */
[----:B--2---:R-:W-:-:S03]  /*0510*/  DFMA R20, R20, R22, R16 ;  /* 0x000000161414722b */ /* 0x004fc60000000010 */
[----:B------:R-:W-:Y:S08]  /*0520*/  @P1 BRA `(.L_x_2) ;  /* 0xfffffffc003c1947 */ /* 0x000ff0000383ffff */
.L_x_1:
[----:B------:R-:W-:Y:S05]  /*0530*/  @!P0 BRA `(.L_x_0) ;  /* 0x0000000400c48947 */ /* 0x000fea0003800000 */
[----:B------:R-:W-:Y:S02]  /*0540*/  ISETP.GE.U32.AND P1, PT, R3, 0x4, PT ;  /* 0x000000040300780c */ /* 0x000fe40003f26070 */
[----:B------:R-:W-:Y:S02]  /*0550*/  LOP3.LUT R2, R12, 0x3, RZ, 0xc0, !PT ;  /* 0x000000030c027812 */ /* 0x000fe400078ec0ff */
[----:B------:R-:W-:Y:S02]  /*0560*/  ISETP.GE.U32.AND.EX P1, PT, RZ, RZ, PT, P1 ;  /* 0x000000ffff00720c */ /* 0x000fe40003f26110 */
[----:B------:R-:W-:-:S04]  /*0570*/  ISETP.NE.U32.AND P0, PT, R2, RZ, PT ;  /* 0x000000ff0200720c */ /* 0x000fc80003f05070 */
[----:B------:R-:W-:-:S07]  /*0580*/  ISETP.NE.AND.EX P0, PT, RZ, RZ, PT, P0 ;  /* 0x000000ffff00720c */ /* 0x000fce0003f05300 */
[----:B------:R-:W-:Y:S06]  /*0590*/  @!P1 BRA `(.L_x_3) ;  /* 0x0000000000d49947 */ /* 0x000fec0003800000 */
[----:B------:R-:W0:Y:S01]  /*05a0*/  LDCU.128 UR8, c[0x0][0x380] ;  /* 0x00007000ff0877ac */ /* 0x000e220008000c00 */
[----:B------:R-:W-:Y:S01]  /*05b0*/  IMAD R3, R5, R12, RZ ;  /* 0x0000000c05037224 */ /* 0x000fe200078e02ff */
[C---:B------:R-:W-:Y:S01]  /*05c0*/  IADD3 R7, P1, PT, R4.reuse, R8, RZ ;  /* 0x0000000804077210 */ /* 0x040fe20007f3e0ff */
[----:B------:R-:W-:Y:S02]  /*05d0*/  IMAD.MOV.U32 R11, RZ, RZ, RZ ;  /* 0x000000ffff0b7224 */ /* 0x000fe400078e00ff */
[C---:B------:R-:W-:Y:S02]  /*05e0*/  IMAD R3, R4.reuse, R13, R3 ;  /* 0x0000000d04037224 */ /* 0x040fe400078e0203 */
[----:B------:R-:W-:-:S04]  /*05f0*/  IMAD.WIDE.U32 R14, R4, R12, R10 ;  /* 0x0000000c040e7225 */ /* 0x000fc800078e000a */
[----:B------:R-:W-:Y:S02]  /*0600*/  IMAD.X R16, R5, 0x1, R6, P1 ;  /* 0x0000000105107824 */ /* 0x000fe400008e0606 */
[----:B------:R-:W-:Y:S01]  /*0610*/  IMAD.IADD R3, R15, 0x1, R3 ;  /* 0x000000010f037824 */ /* 0x000fe200078e0203 */
[C---:B0-----:R-:W-:Y:S02]  /*0620*/  LEA R18, P1, R7.reuse, UR8, 0x3 ;  /* 0x0000000807127c11 */ /* 0x041fe4000f8218ff */
[C---:B------:R-:W-:Y:S02]  /*0630*/  LEA R22, P2, R14.reuse, UR10, 0x3 ;  /* 0x0000000a0e167c11 */ /* 0x040fe4000f8418ff */
[----:B------:R-:W-:Y:S02]  /*0640*/  LEA.HI.X R19, R7, UR9, R16, 0x3, P1 ;  /* 0x0000000907137c11 */ /* 0x000fe400088f1c10 */
[----:B------:R-:W-:-:S04]  /*0650*/  LEA.HI.X R23, R14, UR11, R3, 0x3, P2 ;  /* 0x0000000b0e177c11 */ /* 0x000fc800090f1c03 */
[----:B------:R-:W2:Y:S04]  /*0660*/  LDG.E.64 R18, desc[UR4][R18.64] ;  /* 0x0000000412127981 */ /* 0x000ea8000c1e1b00 */
[----:B------:R-:W2:Y:S01]  /*0670*/  LDG.E.64 R22, desc[UR4][R22.64] ;  /* 0x0000000416167981 */ /* 0x000ea2000c1e1b00 */
[C---:B------:R-:W-:Y:S02]  /*0680*/  VIADD R7, R4.reuse, 0x1 ;  /* 0x0000000104077836 */ /* 0x040fe40000000000 */
[----:B------:R-:W-:Y:S02]  /*0690*/  VIADD R5, R4, 0x2 ;  /* 0x0000000204057836 */ /* 0x000fe40000000000 */
[----:B------:R-:W-:-:S04]  /*06a0*/  IMAD.WIDE.U32 R14, R7, R12, R10 ;  /* 0x0000000c070e7225 */ /* 0x000fc800078e000a */
[----:B------:R-:W-:Y:S01]  /*06b0*/  IMAD R3, R7, R13, R15 ;  /* 0x0000000d07037224 */ /* 0x000fe200078e020f */
[----:B------:R-:W-:Y:S01]  /*06c0*/  LEA R16, P1, R14, UR10, 0x3 ;  /* 0x0000000a0e107c11 */ /* 0x000fe2000f8218ff */
[----:B------:R-:W-:-:S03]  /*06d0*/  IMAD.WIDE.U32 R24, R5, R12, R10 ;  /* 0x0000000c05187225 */ /* 0x000fc600078e000a */
[----:B------:R-:W-:Y:S01]  /*06e0*/  LEA.HI.X R17, R14, UR11, R3, 0x3, P1 ;  /* 0x0000000b0e117c11 */ /* 0x000fe200088f1c03 */
[----:B------:R-:W-:Y:S01]  /*06f0*/  IMAD R3, R5, R13, R25 ;  /* 0x0000000d05037224 */ /* 0x000fe200078e0219 */
[----:B------:R-:W-:-:S04]  /*0700*/  LEA R14, P1, R24, UR10, 0x3 ;  /* 0x0000000a180e7c11 */ /* 0x000fc8000f8218ff */
[----:B------:R-:W-:Y:S01]  /*0710*/  LEA.HI.X R15, R24, UR11, R3, 0x3, P1 ;  /* 0x0000000b180f7c11 */ /* 0x000fe200088f1c03 */
[----:B------:R-:W3:Y:S01]  /*0720*/  LDG.E.64 R16, desc[UR4][R16.64] ;  /* 0x0000000410107981 */ /* 0x000ee2000c1e1b00 */
[-C--:B------:R-:W-:Y:S02]  /*0730*/  IADD3 R3, P1, PT, R7, R8.reuse, RZ ;  /* 0x0000000807037210 */ /* 0x080fe40007f3e0ff */
[----:B------:R-:W-:Y:S01]  /*0740*/  IADD3 R7, P2, PT, R5, R8, RZ ;  /* 0x0000000805077210 */ /* 0x000fe20007f5e0ff */
[----:B------:R-:W-:Y:S01]  /*0750*/  VIADD R5, R4, 0x3 ;  /* 0x0000000304057836 */ /* 0x000fe20000000000 */
[----:B------:R-:W4:Y:S01]  /*0760*/  LDG.E.64 R14, desc[UR4][R14.64] ;  /* 0x000000040e0e7981 */ /* 0x000f22000c1e1b00 */
[----:B------:R-:W-:Y:S01]  /*0770*/  IMAD.X R28, RZ, RZ, R6, P1 ;  /* 0x000000ffff1c7224 */ /* 0x000fe200008e0606 */
[----:B------:R-:W-:Y:S01]  /*0780*/  LEA R26, P1, R3, UR8, 0x3 ;  /* 0x00000008031a7c11 */ /* 0x000fe2000f8218ff */
[----:B------:R-:W-:-:S03]  /*0790*/  IMAD.WIDE.U32 R24, R5, R12, R10 ;  /* 0x0000000c05187225 */ /* 0x000fc600078e000a */
[----:B------:R-:W-:Y:S02]  /*07a0*/  LEA.HI.X R27, R3, UR9, R28, 0x3, P1 ;  /* 0x00000009031b7c11 */ /* 0x000fe400088f1c1c */
[C---:B------:R-:W-:Y:S01]  /*07b0*/  IADD3 R3, P1, PT, R5.reuse, R8, RZ ;  /* 0x0000000805037210 */ /* 0x040fe20007f3e0ff */
[----:B------:R-:W-:-:S03]  /*07c0*/  IMAD R5, R5, R13, R25 ;  /* 0x0000000d05057224 */ /* 0x000fc600078e0219 */
[----:B------:R-:W3:Y:S01]  /*07d0*/  LDG.E.64 R26, desc[UR4][R26.64] ;  /* 0x000000041a1a7981 */ /* 0x000ee2000c1e1b00 */
[--C-:B------:R-:W-:Y:S01]  /*07e0*/  IMAD.X R28, RZ, RZ, R6.reuse, P1 ;  /* 0x000000ffff1c7224 */ /* 0x100fe200008e0606 */
[----:B--2---:R-:W-:Y:S01]  /*07f0*/  DFMA R20, R18, R22, R20 ;  /* 0x000000161214722b */ /* 0x004fe20000000014 */
[----:B------:R-:W-:Y:S01]  /*0800*/  IMAD.X R18, RZ, RZ, R6, P2 ;  /* 0x000000ffff127224 */ /* 0x000fe200010e0606 */
[----:B------:R-:W-:-:S04]  /*0810*/  LEA R22, P2, R7, UR8, 0x3 ;  /* 0x0000000807167c11 */ /* 0x000fc8000f8418ff */
[----:B------:R-:W-:Y:S02]  /*0820*/  LEA.HI.X R23, R7, UR9, R18, 0x3, P2 ;  /* 0x0000000907177c11 */ /* 0x000fe400090f1c12 */
[----:B------:R-:W-:-:S04]  /*0830*/  LEA R18, P2, R24, UR10, 0x3 ;  /* 0x0000000a18127c11 */ /* 0x000fc8000f8418ff */
[----:B------:R-:W-:Y:S01]  /*0840*/  LEA.HI.X R19, R24, UR11, R5, 0x3, P2 ;  /* 0x0000000b18137c11 */ /* 0x000fe200090f1c05 */
[----:B------:R-:W4:Y:S01]  /*0850*/  LDG.E.64 R22, desc[UR4][R22.64] ;  /* 0x0000000416167981 */ /* 0x000f22000c1e1b00 */
[----:B------:R-:W-:-:S04]  /*0860*/  LEA R24, P2, R3, UR8, 0x3 ;  /* 0x0000000803187c11 */ /* 0x000fc8000f8418ff */
[----:B------:R-:W-:Y:S01]  /*0870*/  LEA.HI.X R25, R3, UR9, R28, 0x3, P2 ;  /* 0x0000000903197c11 */ /* 0x000fe200090f1c1c */
[----:B------:R-:W2:Y:S05]  /*0880*/  LDG.E.64 R18, desc[UR4][R18.64] ;  /* 0x0000000412127981 */ /* 0x000eaa000c1e1b00 */
[----:B------:R-:W2:Y:S01]  /*0890*/  LDG.E.64 R24, desc[UR4][R24.64] ;  /* 0x0000000418187981 */ /* 0x000ea2000c1e1b00 */
[----:B---3--:R-:W-:Y:S01]  /*08a0*/  DFMA R20, R26, R16, R20 ;  /* 0x000000101a14722b */ /* 0x008fe20000000014 */
[----:B------:R-:W-:Y:S02]  /*08b0*/  VIADD R4, R4, 0x4 ;  /* 0x0000000404047836 */ /* 0x000fe40000000000 */
[----:B------:R-:W-:-:S05]  /*08c0*/  IMAD.MOV.U32 R5, RZ, RZ, RZ ;  /* 0x000000ffff057224 */ /* 0x000fca00078e00ff */
[----:B----4-:R-:W-:-:S08]  /*08d0*/  DFMA R20, R22, R14, R20 ;  /* 0x0000000e1614722b */ /* 0x010fd00000000014 */
[----:B--2---:R-:W-:-:S11]  /*08e0*/  DFMA R20, R24, R18, R20 ;  /* 0x000000121814722b */ /* 0x004fd60000000014 */
.L_x_3:
[----:B------:R-:W-:Y:S05]  /*08f0*/  @!P0 BRA `(.L_x_0) ;  /* 0x0000000000d48947 */ /* 0x000fea0003800000 */
[----:B------:R-:W-:Y:S02]  /*0900*/  ISETP.NE.U32.AND P1, PT, R2, 0x1, PT ;  /* 0x000000010200780c */ /* 0x000fe40003f25070 */
[----:B------:R-:W-:Y:S02]  /*0910*/  LOP3.LUT R3, R12, 0x1, RZ, 0xc0, !PT ;  /* 0x000000010c037812 */ /* 0x000fe400078ec0ff */
[----:B------:R-:W-:Y:S02]  /*0920*/  ISETP.NE.AND.EX P1, PT, RZ, RZ, PT, P1 ;  /* 0x000000ffff00720c */ /* 0x000fe40003f25310 */
[----:B------:R-:W-:-:S04]  /*0930*/  ISETP.NE.U32.AND P0, PT, R3, 0x1, PT ;  /* 0x000000010300780c */ /* 0x000fc80003f05070 */
[----:B------:R-:W-:-:S07]  /*0940*/  ISETP.NE.U32.AND.EX P0, PT, RZ, RZ, PT, P0 ;  /* 0x000000ffff00720c */ /* 0x000fce0003f05100 */
[----:B------:R-:W-:Y:S06]  /*0950*/  @!P1 BRA `(.L_x_4) ;  /* 0x0000000000789947 */ /* 0x000fec0003800000 */
[----:B------:R-:W0:Y:S01]  /*0960*/  LDCU.128 UR8, c[0x0][0x380] ;  /* 0x00007000ff0877ac */ /* 0x000e220008000c00 */
[----:B------:R-:W-:Y:S01]  /*0970*/  IMAD R2, R5, R12, RZ ;  /* 0x0000000c05027224 */ /* 0x000fe200078e02ff */
[C---:B------:R-:W-:Y:S01]  /*0980*/  IADD3 R3, P2, PT, R4.reuse, R8, RZ ;  /* 0x0000000804037210 */ /* 0x040fe20007f5e0ff */
[----:B------:R-:W-:Y:S02]  /*0990*/  IMAD.MOV.U32 R14, RZ, RZ, R10 ;  /* 0x000000ffff0e7224 */ /* 0x000fe400078e000a */
[----:B------:R-:W-:Y:S02]  /*09a0*/  IMAD.MOV.U32 R15, RZ, RZ, RZ ;  /* 0x000000ffff0f7224 */ /* 0x000fe400078e00ff */
[C---:B------:R-:W-:Y:S02]  /*09b0*/  IMAD R17, R4.reuse, R13, R2 ;  /* 0x0000000d04117224 */ /* 0x040fe400078e0202 */
[----:B------:R-:W-:-:S04]  /*09c0*/  IMAD.WIDE.U32 R18, R4, R12, R14 ;  /* 0x0000000c04127225 */ /* 0x000fc800078e000e */
[----:B------:R-:W-:Y:S02]  /*09d0*/  VIADD R7, R4, 0x1 ;  /* 0x0000000104077836 */ /* 0x000fe40000000000 */
[----:B------:R-:W-:Y:S02]  /*09e0*/  IMAD.X R26, R5, 0x1, R6, P2 ;  /* 0x00000001051a7824 */ /* 0x000fe400010e0606 */
[----:B------:R-:W-:Y:S01]  /*09f0*/  IMAD.IADD R17, R19, 0x1, R17 ;  /* 0x0000000113117824 */ /* 0x000fe200078e0211 */
[----:B0-----:R-:W-:Y:S01]  /*0a00*/  LEA R22, P2, R3, UR8, 0x3 ;  /* 0x0000000803167c11 */ /* 0x001fe2000f8418ff */
[C---:B------:R-:W-:Y:S01]  /*0a10*/  IMAD.WIDE.U32 R14, R7.reuse, R12, R14 ;  /* 0x0000000c070e7225 */ /* 0x040fe200078e000e */
[----:B------:R-:W-:Y:S02]  /*0a20*/  LEA R16, P3, R18, UR10, 0x3 ;  /* 0x0000000a12107c11 */ /* 0x000fe4000f8618ff */
[C---:B------:R-:W-:Y:S01]  /*0a30*/  IADD3 R24, P1, PT, R7.reuse, R8, RZ ;  /* 0x0000000807187210 */ /* 0x040fe20007f3e0ff */
[----:B------:R-:W-:Y:S01]  /*0a40*/  IMAD R7, R7, R13, R15 ;  /* 0x0000000d07077224 */ /* 0x000fe200078e020f */
[----:B------:R-:W-:-:S02]  /*0a50*/  LEA.HI.X R23, R3, UR9, R26, 0x3, P2 ;  /* 0x0000000903177c11 */ /* 0x000fc400090f1c1a */
[----:B------:R-:W-:Y:S01]  /*0a60*/  LEA.HI.X R17, R18, UR11, R17, 0x3, P3 ;  /* 0x0000000b12117c11 */ /* 0x000fe200098f1c11 */
[----:B------:R-:W-:Y:S01]  /*0a70*/  IMAD.X R5, RZ, RZ, R6, P1 ;  /* 0x000000ffff057224 */ /* 0x000fe200008e0606 */
[----:B------:R-:W-:Y:S02]  /*0a80*/  LEA R2, P4, R24, UR8, 0x3 ;  /* 0x0000000818027c11 */ /* 0x000fe4000f8818ff */
[----:B------:R-:W-:Y:S01]  /*0a90*/  LEA R18, P1, R14, UR10, 0x3 ;  /* 0x0000000a0e127c11 */ /* 0x000fe2000f8218ff */
[----:B------:R-:W2:Y:S01]  /*0aa0*/  LDG.E.64 R22, desc[UR4][R22.64] ;  /* 0x0000000416167981 */ /* 0x000ea2000c1e1b00 */
[----:B------:R-:W-:-:S03]  /*0ab0*/  LEA.HI.X R3, R24, UR9, R5, 0x3, P4 ;  /* 0x0000000918037c11 */ /* 0x000fc6000a0f1c05 */
[----:B------:R-:W2:Y:S01]  /*0ac0*/  LDG.E.64 R16, desc[UR4][R16.64] ;  /* 0x0000000410107981 */ /* 0x000ea2000c1e1b00 */
[----:B------:R-:W-:-:S03]  /*0ad0*/  LEA.HI.X R19, R14, UR11, R7, 0x3, P1 ;  /* 0x0000000b0e137c11 */ /* 0x000fc600088f1c07 */
[----:B------:R-:W3:Y:S04]  /*0ae0*/  LDG.E.64 R2, desc[UR4][R2.64] ;  /* 0x0000000402027981 */ /* 0x000ee8000c1e1b00 */
[----:B------:R-:W3:Y:S01]  /*0af0*/  LDG.E.64 R18, desc[UR4][R18.64] ;  /* 0x0000000412127981 */ /* 0x000ee2000c1e1b00 */
[----:B------:R-:W-:Y:S02]  /*0b00*/  VIADD R4, R4, 0x2 ;  /* 0x0000000204047836 */ /* 0x000fe40000000000 */
[----:B------:R-:W-:Y:S01]  /*0b10*/  IMAD.MOV.U32 R5, RZ, RZ, RZ ;  /* 0x000000ffff057224 */ /* 0x000fe200078e00ff */
[----:B--2---:R-:W-:-:S08]  /*0b20*/  DFMA R20, R22, R16, R20 ;  /* 0x000000101614722b */ /* 0x004fd00000000014 */
[----:B---3--:R-:W-:-:S11]  /*0b30*/  DFMA R20, R2, R18, R20 ;  /* 0x000000120214722b */ /* 0x008fd60000000014 */
.L_x_4:
[----:B------:R-:W-:Y:S05]  /*0b40*/  @P0 BRA `(.L_x_0) ;  /* 0x0000000000400947 */ /* 0x000fea0003800000 */
[----:B------:R-:W0:Y:S01]  /*0b50*/  LDCU.128 UR8, c[0x0][0x380] ;  /* 0x00007000ff0877ac */ /* 0x000e220008000c00 */
[----:B------:R-:W-:Y:S01]  /*0b60*/  IMAD R7, R5, R12, RZ ;  /* 0x0000000c05077224 */ /* 0x000fe200078e02ff */
[C---:B------:R-:W-:Y:S01]  /*0b70*/  IADD3 R8, P0, PT, R4.reuse, R8, RZ ;  /* 0x0000000804087210 */ /* 0x040fe20007f1e0ff */
[----:B------:R-:W-:Y:S02]  /*0b80*/  IMAD.MOV.U32 R2, RZ, RZ, R10 ;  /* 0x000000ffff027224 */ /* 0x000fe400078e000a */
[----:B------:R-:W-:Y:S02]  /*0b90*/  IMAD.MOV.U32 R3, RZ, RZ, RZ ;  /* 0x000000ffff037224 */ /* 0x000fe400078e00ff */
[C---:B------:R-:W-:Y:S02]  /*0ba0*/  IMAD R7, R4.reuse, R13, R7 ;  /* 0x0000000d04077224 */ /* 0x040fe400078e0207 */
[----:B------:R-:W-:-:S04]  /*0bb0*/  IMAD.WIDE.U32 R2, R4, R12, R2 ;  /* 0x0000000c04027225 */ /* 0x000fc800078e0002 */
[----:B------:R-:W-:Y:S02]  /*0bc0*/  IMAD.X R5, R5, 0x1, R6, P0 ;  /* 0x0000000105057824 */ /* 0x000fe400000e0606 */
[----:B------:R-:W-:Y:S01]  /*0bd0*/  IMAD.IADD R3, R3, 0x1, R7 ;  /* 0x0000000103037824 */ /* 0x000fe200078e0207 */
[----:B0-----:R-:W-:Y:S02]  /*0be0*/  LEA R6, P0, R8, UR8, 0x3 ;  /* 0x0000000808067c11 */ /* 0x001fe4000f8018ff */
[----:B------:R-:W-:Y:S02]  /*0bf0*/  LEA R4, P1, R2, UR10, 0x3 ;  /* 0x0000000a02047c11 */ /* 0x000fe4000f8218ff */
[----:B------:R-:W-:Y:S02]  /*0c00*/  LEA.HI.X R7, R8, UR9, R5, 0x3, P0 ;  /* 0x0000000908077c11 */ /* 0x000fe400080f1c05 */
[----:B------:R-:W-:-:S03]  /*0c10*/  LEA.HI.X R5, R2, UR11, R3, 0x3, P1 ;  /* 0x0000000b02057c11 */ /* 0x000fc600088f1c03 */
[----:B------:R-:W2:Y:S04]  /*0c20*/  LDG.E.64 R2, desc[UR4][R6.64] ;  /* 0x0000000406027981 */ /* 0x000ea8000c1e1b00 */
[----:B------:R-:W2:Y:S02]  /*0c30*/  LDG.E.64 R4, desc[UR4][R4.64] ;  /* 0x0000000404047981 */ /* 0x000ea4000c1e1b00 */
[----:B--2---:R-:W-:-:S11]  /*0c40*/  DFMA R20, R2, R4, R20 ;  /* 0x000000040214722b */ /* 0x004fd60000000014 */
.L_x_0:
[----:B------:R-:W0:Y:S01]  /*0c50*/  LDCU.64 UR6, c[0x0][0x390] ;  /* 0x00007200ff0677ac */ /* 0x000e220008000a00 */
[----:B------:R-:W-:Y:S02]  /*0c60*/  IMAD.MOV.U32 R2, RZ, RZ, R10 ;  /* 0x000000ffff027224 */ /* 0x000fe400078e000a */
[----:B------:R-:W-:Y:S02]  /*0c70*/  IMAD.MOV.U32 R3, RZ, RZ, RZ ;  /* 0x000000ffff037224 */ /* 0x000fe400078e00ff */
[----:B------:R-:W-:-:S04]  /*0c80*/  IMAD.WIDE.U32 R2, R0, R12, R2 ;  /* 0x0000000c00027225 */ /* 0x000fc800078e0002 */
[----:B------:R-:W-:Y:S01]  /*0c90*/  IMAD R13, R0, R13, R3 ;  /* 0x0000000d000d7224 */ /* 0x000fe200078e0203 */
[----:B0-----:R-:W-:-:S04]  /*0ca0*/  LEA R4, P0, R2, UR6, 0x3 ;  /* 0x0000000602047c11 */ /* 0x001fc8000f8018ff */
[----:B------:R-:W-:-:S05]  /*0cb0*/  LEA.HI.X R5, R2, UR7, R13, 0x3, P0 ;  /* 0x0000000702057c11 */ /* 0x000fca00080f1c0d */
[----:B------:R-:W-:Y:S01]  /*0cc0*/  STG.E.64 desc[UR4][R4.64], R20 ;  /* 0x0000001404007986 */ /* 0x000fe2000c101b04 */
[----:B------:R-:W-:Y:S05]  /*0cd0*/  EXIT ;  /* 0x000000000000794d */ /* 0x000fea0003800000 */
.L_x_5:
[----:B------:R-:W-:-:S00]  /*0ce0*/  BRA `(.L_x_5) ;  /* 0xfffffffc00fc7947 */ /* 0x000fc0000383ffff */
[----:B------:R-:W-:-:S00]  /*0cf0*/  NOP ;  /* 0x0000000000007918 */ /* 0x000fc00000000000 */
        /* <DEDUP_REMOVED lines=8> */
.L_x_6:


//--------------------- .nv.shared.reserved.0     --------------------------
	.section	.nv.shared.reserved.0,"aw",@nobits
	.weak		__nv_reservedSMEM_offset_0_alias
	.size		__nv_reservedSMEM_offset_0_alias, 0, 64
	.other		__nv_reservedSMEM_offset_0_alias,@"STO_CUDA_RESERVED_SHARED STV_DEFAULT"
__nv_reservedSMEM_offset_0_alias:
	.zero		0
	.zero		64


//--------------------- .nv.constant0._Z15MatrixMulKernelPdS_S_l --------------------------
	.section	.nv.constant0._Z15MatrixMulKernelPdS_S_l,"a",@progbits
	.sectionflags	@""
	.align	4
.nv.constant0._Z15MatrixMulKernelPdS_S_l:
	.zero		928


//--------------------- SYMBOLS --------------------------

	.type		.nv.reservedSmem.offset0,@object
	.size		.nv.reservedSmem.offset0,0x4
